	.headerflags	@"EF_CUDA_TEXMODE_UNIFIED EF_CUDA_64BIT_ADDRESS EF_CUDA_ACCELERATORS EF_CUDA_SM90 EF_CUDA_VIRTUAL_SM(EF_CUDA_SM90)"
	.elftype	@"ET_EXEC"


//--------------------- .nv.info                  --------------------------
	.section	.nv.info,"",@"SHT_CUDA_INFO"
	.align	4


	//----- nvinfo : EIATTR_REGCOUNT
	.align		4
        /*0000*/ 	.byte	0x04, 0x2f
        /*0002*/ 	.short	(.L_3 - .L_2)
	.align		4
.L_2:
        /*0004*/ 	.word	index@(triton_poi_fused__native_batch_norm_legit_no_training_add_23)
        /*0008*/ 	.word	0x00000015


	//----- nvinfo : EIATTR_FRAME_SIZE
	.align		4
.L_3:
        /*000c*/ 	.byte	0x04, 0x11
        /*000e*/ 	.short	(.L_5 - .L_4)
	.align		4
.L_4:
        /*0010*/ 	.word	index@(triton_poi_fused__native_batch_norm_legit_no_training_add_23)
        /*0014*/ 	.word	0x00000000


	//----- nvinfo : EIATTR_MIN_STACK_SIZE
	.align		4
.L_5:
        /*0018*/ 	.byte	0x04, 0x12
        /*001a*/ 	.short	(.L_7 - .L_6)
	.align		4
.L_6:
        /*001c*/ 	.word	index@(triton_poi_fused__native_batch_norm_legit_no_training_add_23)
        /*0020*/ 	.word	0x00000000
.L_7:


//--------------------- .nv.info.triton_poi_fused__native_batch_norm_legit_no_training_add_23 --------------------------
	.section	.nv.info.triton_poi_fused__native_batch_norm_legit_no_training_add_23,"",@"SHT_CUDA_INFO"
	.sectionflags	@""
	.align	4


	//----- nvinfo : EIATTR_CUDA_API_VERSION
	.align		4
        /*0000*/ 	.byte	0x04, 0x37
        /*0002*/ 	.short	(.L_9 - .L_8)
.L_8:
        /*0004*/ 	.word	0x00000080


	//----- nvinfo : EIATTR_KPARAM_INFO
	.align		4
.L_9:
        /*0008*/ 	.byte	0x04, 0x17
        /*000a*/ 	.short	(.L_11 - .L_10)
.L_10:
        /*000c*/ 	.word	0x00000000
        /*0010*/ 	.short	0x0007
        /*0012*/ 	.short	0x0038
        /*0014*/ 	.byte	0x00, 0xf4, 0x21, 0x00


	//----- nvinfo : EIATTR_KPARAM_INFO
	.align		4
.L_11:
        /*0018*/ 	.byte	0x04, 0x17
        /*001a*/ 	.short	(.L_13 - .L_12)
.L_12:
        /*001c*/ 	.word	0x00000000
        /*0020*/ 	.short	0x0006
        /*0022*/ 	.short	0x0030
        /*0024*/ 	.byte	0x00, 0xf0, 0x11, 0x00


	//----- nvinfo : EIATTR_KPARAM_INFO
	.align		4
.L_13:
        /*0028*/ 	.byte	0x04, 0x17
        /*002a*/ 	.short	(.L_15 - .L_14)
.L_14:
        /*002c*/ 	.word	0x00000000
        /*0030*/ 	.short	0x0005
        /*0032*/ 	.short	0x0028
        /*0034*/ 	.byte	0x00, 0xf4, 0x21, 0x00


	//----- nvinfo : EIATTR_KPARAM_INFO
	.align		4
.L_15:
        /*0038*/ 	.byte	0x04, 0x17
        /*003a*/ 	.short	(.L_17 - .L_16)
.L_16:
        /*003c*/ 	.word	0x00000000
        /*0040*/ 	.short	0x0004
        /*0042*/ 	.short	0x0020
        /*0044*/ 	.byte	0x00, 0xf4, 0x21, 0x00


	//----- nvinfo : EIATTR_KPARAM_INFO
	.align		4
.L_17:
        /*0048*/ 	.byte	0x04, 0x17
        /*004a*/ 	.short	(.L_19 - .L_18)
.L_18:
        /*004c*/ 	.word	0x00000000
        /*0050*/ 	.short	0x0003
        /*0052*/ 	.short	0x0018
        /*0054*/ 	.byte	0x00, 0xf4, 0x21, 0x00


	//----- nvinfo : EIATTR_KPARAM_INFO
	.align		4
.L_19:
        /*0058*/ 	.byte	0x04, 0x17
        /*005a*/ 	.short	(.L_21 - .L_20)
.L_20:
        /*005c*/ 	.word	0x00000000
        /*0060*/ 	.short	0x0002
        /*0062*/ 	.short	0x0010
        /*0064*/ 	.byte	0x00, 0xf4, 0x21, 0x00


	//----- nvinfo : EIATTR_KPARAM_INFO
	.align		4
.L_21:
        /*0068*/ 	.byte	0x04, 0x17
        /*006a*/ 	.short	(.L_23 - .L_22)
.L_22:
        /*006c*/ 	.word	0x00000000
        /*0070*/ 	.short	0x0001
        /*0072*/ 	.short	0x0008
        /*0074*/ 	.byte	0x00, 0xf4, 0x21, 0x00


	//----- nvinfo : EIATTR_KPARAM_INFO
	.align		4
.L_23:
        /*0078*/ 	.byte	0x04, 0x17
        /*007a*/ 	.short	(.L_25 - .L_24)
.L_24:
        /*007c*/ 	.word	0x00000000
        /*0080*/ 	.short	0x0000
        /*0082*/ 	.short	0x0000
        /*0084*/ 	.byte	0x00, 0xf4, 0x21, 0x00


	//----- nvinfo : EIATTR_SPARSE_MMA_MASK
	.align		4
.L_25:
        /*0088*/ 	.byte	0x03, 0x50
        /*008a*/ 	.short	0x0000


	//----- nvinfo : EIATTR_MAXREG_COUNT
	.align		4
        /*008c*/ 	.byte	0x03, 0x1b
        /*008e*/ 	.short	0x00ff


	//----- nvinfo : EIATTR_EXIT_INSTR_OFFSETS
	.align		4
        /*0090*/ 	.byte	0x04, 0x1c
        /*0092*/ 	.short	(.L_27 - .L_26)


	//   ....[0]....
.L_26:
        /*0094*/ 	.word	0x000003c0


	//   ....[1]....
        /*0098*/ 	.word	0x000003e0


	//----- nvinfo : EIATTR_REQNTID
	.align		4
.L_27:
        /*009c*/ 	.byte	0x04, 0x10
        /*009e*/ 	.short	(.L_29 - .L_28)
.L_28:
        /*00a0*/ 	.word	0x00000080
        /*00a4*/ 	.word	0x00000001
        /*00a8*/ 	.word	0x00000001


	//----- nvinfo : EIATTR_CBANK_PARAM_SIZE
	.align		4
.L_29:
        /*00ac*/ 	.byte	0x03, 0x19
        /*00ae*/ 	.short	0x0040


	//----- nvinfo : EIATTR_PARAM_CBANK
	.align		4
        /*00b0*/ 	.byte	0x04, 0x0a
        /*00b2*/ 	.short	(.L_31 - .L_30)
	.align		4
.L_30:
        /*00b4*/ 	.word	index@(.nv.constant0.triton_poi_fused__native_batch_norm_legit_no_training_add_23)
        /*00b8*/ 	.short	0x0210
        /*00ba*/ 	.short	0x0040


	//----- nvinfo : EIATTR_SW_WAR
	.align		4
.L_31:
        /*00bc*/ 	.byte	0x04, 0x36
        /*00be*/ 	.short	(.L_33 - .L_32)
.L_32:
        /*00c0*/ 	.word	0x00000008
.L_33:


//--------------------- .nv.callgraph             --------------------------
	.section	.nv.callgraph,"",@"SHT_CUDA_CALLGRAPH"
	.align	4
	.sectionentsize	8
	.align		4
        /*0000*/ 	.word	0x00000000
	.align		4
        /*0004*/ 	.word	0xffffffff
	.align		4
        /*0008*/ 	.word	0x00000000
	.align		4
        /*000c*/ 	.word	0xfffffffe
	.align		4
        /*0010*/ 	.word	0x00000000
	.align		4
        /*0014*/ 	.word	0xfffffffd
	.align		4
        /*0018*/ 	.word	0x00000000
	.align		4
        /*001c*/ 	.word	0xfffffffc


//--------------------- .nv.constant4             --------------------------
	.section	.nv.constant4,"a",@progbits
	.align	8
	.align		8
.nv.constant4:
        /*0000*/ 	.dword	_$_str
	.align		8
        /*0008*/ 	.dword	_$_str_$_2


//--------------------- .text.triton_poi_fused__native_batch_norm_legit_no_training_add_23 --------------------------
	.section	.text.triton_poi_fused__native_batch_norm_legit_no_training_add_23,"ax",@progbits
	.align	128
        .global         triton_poi_fused__native_batch_norm_legit_no_training_add_23
        .type           triton_poi_fused__native_batch_norm_legit_no_training_add_23,@function
        .size           triton_poi_fused__native_batch_norm_legit_no_training_add_23,(.L_x_1 - triton_poi_fused__native_batch_norm_legit_no_training_add_23)
        .other          triton_poi_fused__native_batch_norm_legit_no_training_add_23,@"STO_CUDA_ENTRY STV_DEFAULT"
triton_poi_fused__native_batch_norm_legit_no_training_add_23:
.text.triton_poi_fused__native_batch_norm_legit_no_training_add_23:
[----:B------:R-:W0:Y:S01]  /*0000*/  LDC R1, c[0x0][0x28] ;  /* 0x00000a00ff017b82 */ /* 0x000e220000000800 */
[----:B------:R-:W1:Y:S07]  /*0010*/  S2R R0, SR_TID.X ;  /* 0x0000000000007919 */ /* 0x000e6e0000002100 */
[----:B------:R-:W2:Y:S01]  /*0020*/  LDC.64 R12, c[0x0][0x228] ;  /* 0x00008a00ff0c7b82 */ /* 0x000ea20000000a00 */
[----:B------:R-:W-:Y:S01]  /*0030*/  UMOV UR4, 0xf0 ;  /* 0x000000f000047882 */ /* 0x000fe20000000000 */
[----:B------:R-:W3:Y:S01]  /*0040*/  S2R R3, SR_CTAID.X ;  /* 0x0000000000037919 */ /* 0x000ee20000002500 */
[----:B------:R-:W-:Y:S01]  /*0050*/  USHF.R.U32 UR8, UR4, 0x4, URZ ;  /* 0x0000000404087899 */ /* 0x000fe2000800163f */
[----:B------:R-:W-:-:S03]  /*0060*/  UMOV UR9, 0x140 ;  /* 0x0000014000097882 */ /* 0x000fc60000000000 */
[----:B------:R-:W-:-:S04]  /*0070*/  ULOP3.LUT UR9, UR9, 0xf, UR8, 0xf8, !UPT ;  /* 0x0000000f09097892 */ /* 0x000fc8000f8ef808 */
[----:B------:R-:W-:Y:S01]  /*0080*/  USHF.L.U32 UR9, UR9, 0x14, URZ ;  /* 0x0000001409097899 */ /* 0x000fe2000800063f */
[----:B------:R-:W-:Y:S01]  /*0090*/  UMOV UR8, URZ ;  /* 0x0000003f00087c82 */ /* 0x000fe20008000000 */
[----:B------:R-:W4:Y:S08]  /*00a0*/  LDC.64 R8, c[0x0][0x218] ;  /* 0x00008600ff087b82 */ /* 0x000f300000000a00 */
[----:B------:R-:W5:Y:S08]  /*00b0*/  LDC.64 R10, c[0x0][0x220] ;  /* 0x00008800ff0a7b82 */ /* 0x000f700000000a00 */
[----:B------:R-:W0:Y:S01]  /*00c0*/  LDC.64 R14, c[0x0][0x230] ;  /* 0x00008c00ff0e7b82 */ /* 0x000e220000000a00 */
[----:B-1----:R-:W-:-:S07]  /*00d0*/  LOP3.LUT R0, R0, 0x7f, RZ, 0xc0, !PT ;  /* 0x0000007f00007812 */ /* 0x002fce00078ec0ff */
[----:B------:R-:W1:Y:S01]  /*00e0*/  LDC.64 R16, c[0x0][0x238] ;  /* 0x00008e00ff107b82 */ /* 0x000e620000000a00 */
[----:B---3--:R-:W-:-:S04]  /*00f0*/  LEA R0, R3, R0, 0x7 ;  /* 0x0000000003007211 */ /* 0x008fc800078e38ff */
[C---:B------:R-:W-:Y:S01]  /*0100*/  ISETP.GE.AND P2, PT, R0.reuse, 0x1ea0, PT ;  /* 0x00001ea00000780c */ /* 0x040fe20003f46270 */
[----:B------:R-:W-:Y:S02]  /*0110*/  IMAD.HI R2, R0, 0x66666667, RZ ;  /* 0x6666666700027827 */ /* 0x000fe400078e02ff */
[----:B------:R-:W3:Y:S03]  /*0120*/  LDC.64 R4, c[0x0][0x210] ;  /* 0x00008400ff047b82 */ /* 0x000ee60000000a00 */
[----:B------:R-:W-:-:S04]  /*0130*/  SHF.R.U32.HI R3, RZ, 0x1f, R2 ;  /* 0x0000001fff037819 */ /* 0x000fc80000011602 */
[----:B------:R-:W-:-:S05]  /*0140*/  LEA.HI.SX32 R3, R2, R3, 0x1a ;  /* 0x0000000302037211 */ /* 0x000fca00078fd2ff */
[----:B------:R-:W-:Y:S01]  /*0150*/  IMAD R7, R3, -0xa0, R0 ;  /* 0xffffff6003077824 */ /* 0x000fe200078e0200 */
[----:B------:R-:W-:-:S03]  /*0160*/  CS2R R2, SRZ ;  /* 0x0000000000027805 */ /* 0x000fc6000001ff00 */
[----:B--2---:R-:W-:-:S05]  /*0170*/  IMAD.WIDE R12, R7, 0x4, R12 ;  /* 0x00000004070c7825 */ /* 0x004fca00078e020c */
[----:B------:R0:W2:Y:S01]  /*0180*/  @!P2 LDG.E.EL R2, desc[UR8][R12.64] ;  /* 0x000000080c02a981 */ /* 0x0000a2000c2e1900 */
[----:B------:R-:W-:Y:S01]  /*0190*/  HFMA2.MMA R6, -RZ, RZ, 0, 0 ;  /* 0x00000000ff067435 */ /* 0x000fe200000001ff */
[----:B----4-:R-:W-:Y:S01]  /*01a0*/  IMAD.WIDE R8, R0, 0x4, R8 ;  /* 0x0000000400087825 */ /* 0x010fe200078e0208 */
[----:B------:R-:W-:Y:S01]  /*01b0*/  ULDC.64 UR6, c[0x0][0x208] ;  /* 0x0000820000067ab9 */ /* 0x000fe20000000a00 */
[----:B------:R-:W-:Y:S01]  /*01c0*/  USHF.R.U32 UR4, UR4, 0x4, URZ ;  /* 0x0000000404047899 */ /* 0x000fe2000800163f */
[----:B------:R-:W-:-:S03]  /*01d0*/  UMOV UR5, 0x140 ;  /* 0x0000014000057882 */ /* 0x000fc60000000000 */
[----:B------:R-:W-:-:S04]  /*01e0*/  ULOP3.LUT UR5, UR5, 0xf, UR4, 0xf8, !UPT ;  /* 0x0000000f05057892 */ /* 0x000fc8000f8ef804 */
[----:B------:R-:W-:Y:S01]  /*01f0*/  USHF.L.U32 UR5, UR5, 0x14, URZ ;  /* 0x0000001405057899 */ /* 0x000fe2000800063f */
[----:B------:R-:W-:Y:S01]  /*0200*/  UMOV UR4, URZ ;  /* 0x0000003f00047c82 */ /* 0x000fe20008000000 */
[C---:B-----5:R-:W-:Y:S01]  /*0210*/  IMAD.WIDE R10, R7.reuse, 0x4, R10 ;  /* 0x00000004070a7825 */ /* 0x060fe200078e020a */
[----:B------:R4:W5:Y:S03]  /*0220*/  @!P2 LDG.E R3, desc[UR6][R8.64] ;  /* 0x000000060803a981 */ /* 0x000966000c1e1900 */
[C---:B0-----:R-:W-:Y:S01]  /*0230*/  IMAD.WIDE R12, R7.reuse, 0x4, R14 ;  /* 0x00000004070c7825 */ /* 0x041fe200078e020e */
[----:B------:R-:W5:Y:S01]  /*0240*/  @!P2 LDG.E.EL R6, desc[UR8][R10.64] ;  /* 0x000000080a06a981 */ /* 0x000f62000c2e1900 */
[----:B------:R-:W-:Y:S02]  /*0250*/  MOV R18, RZ ;  /* 0x000000ff00127202 */ /* 0x000fe40000000f00 */
[----:B-1----:R-:W-:Y:S01]  /*0260*/  IMAD.WIDE R14, R7, 0x4, R16 ;  /* 0x00000004070e7825 */ /* 0x002fe200078e0210 */
[----:B------:R-:W-:-:S03]  /*0270*/  HFMA2.MMA R7, -RZ, RZ, 0, 0 ;  /* 0x00000000ff077435 */ /* 0x000fc600000001ff */
[----:B---3--:R-:W-:Y:S01]  /*0280*/  IMAD.WIDE R4, R0, 0x4, R4 ;  /* 0x0000000400047825 */ /* 0x008fe200078e0204 */
[----:B------:R-:W-:Y:S01]  /*0290*/  MOV R0, RZ ;  /* 0x000000ff00007202 */ /* 0x000fe20000000f00 */
[----:B------:R-:W3:Y:S05]  /*02a0*/  @!P2 LDG.E.EL R18, desc[UR4][R12.64] ;  /* 0x000000040c12a981 */ /* 0x000eea000c2e1900 */
[----:B------:R-:W3:Y:S04]  /*02b0*/  @!P2 LDG.E.EL R7, desc[UR4][R14.64] ;  /* 0x000000040e07a981 */ /* 0x000ee8000c2e1900 */
[----:B------:R-:W3:Y:S01]  /*02c0*/  @!P2 LDG.E R0, desc[UR6][R4.64] ;  /* 0x000000060400a981 */ /* 0x000ee2000c1e1900 */
[----:B----4-:R-:W-:Y:S01]  /*02d0*/  HFMA2.MMA R9, -RZ, RZ, 1.625, 0 ;  /* 0x3e800000ff097435 */ /* 0x010fe200000001ff */
[----:B--2---:R-:W-:-:S04]  /*02e0*/  FADD R2, R2, 9.9999997473787516356e-06 ;  /* 0x3727c5ac02027421 */ /* 0x004fc80000000000 */
[----:B------:R-:W0:Y:S01]  /*02f0*/  MUFU.SQRT R8, R2 ;  /* 0x0000000200087308 */ /* 0x000e220000002000 */
[----:B-----5:R-:W-:Y:S01]  /*0300*/  FADD R3, -R6, R3 ;  /* 0x0000000306037221 */ /* 0x020fe20000000100 */
[C---:B0-----:R-:W-:Y:S02]  /*0310*/  FSETP.GT.AND P0, PT, |R8|.reuse, 8.50705917302346158658e+37, PT ;  /* 0x7e8000000800780b */ /* 0x041fe40003f04200 */
[----:B------:R-:W-:Y:S02]  /*0320*/  FSETP.GEU.AND P1, PT, |R8|, 1.175494350822287508e-38, PT ;  /* 0x008000000800780b */ /* 0x000fe40003f2e200 */
[----:B------:R-:W-:-:S09]  /*0330*/  FSEL R9, R9, 1, P0 ;  /* 0x3f80000009097808 */ /* 0x000fd20000000000 */
[----:B------:R-:W-:Y:S02]  /*0340*/  @P0 FMUL R8, R8, 0.25 ;  /* 0x3e80000008080820 */ /* 0x000fe40000400000 */
[----:B------:R-:W-:Y:S02]  /*0350*/  @!P1 FMUL R9, R9, 16777216 ;  /* 0x4b80000009099820 */ /* 0x000fe40000400000 */
[----:B------:R-:W-:-:S06]  /*0360*/  @!P1 FMUL R8, R8, 16777216 ;  /* 0x4b80000008089820 */ /* 0x000fcc0000400000 */
[----:B------:R-:W0:Y:S02]  /*0370*/  MUFU.RCP R8, R8 ;  /* 0x0000000800087308 */ /* 0x000e240000001000 */
[----:B0-----:R-:W-:-:S04]  /*0380*/  FMUL R6, R8, R9 ;  /* 0x0000000908067220 */ /* 0x001fc80000400000 */
[----:B------:R-:W-:-:S04]  /*0390*/  FMUL R6, R3, R6 ;  /* 0x0000000603067220 */ /* 0x000fc80000400000 */
[----:B---3--:R-:W-:-:S04]  /*03a0*/  FFMA R7, R6, R18, R7 ;  /* 0x0000001206077223 */ /* 0x008fc80000000007 */
[----:B------:R-:W-:Y:S01]  /*03b0*/  FADD R7, R7, R0 ;  /* 0x0000000007077221 */ /* 0x000fe20000000000 */
[----:B------:R-:W-:Y:S06]  /*03c0*/  @P2 EXIT ;  /* 0x000000000000294d */ /* 0x000fec0003800000 */
[----:B------:R-:W-:Y:S01]  /*03d0*/  STG.E desc[UR6][R4.64], R7 ;  /* 0x0000000704007986 */ /* 0x000fe2000c101906 */
[----:B------:R-:W-:Y:S05]  /*03e0*/  EXIT ;  /* 0x000000000000794d */ /* 0x000fea0003800000 */
.L_x_0:
[----:B------:R-:W-:-:S00]  /*03f0*/  BRA `(.L_x_0) ;  /* 0xfffffffc00fc7947 */ /* 0x000fc0000383ffff */
[----:B------:R-:W-:-:S00]  /*0400*/  NOP ;  /* 0x0000000000007918 */ /* 0x000fc00000000000 */
[----:B------:R-:W-:-:S00]  /*0410*/  NOP ;  /* 0x0000000000007918 */ /* 0x000fc00000000000 */
[----:B------:R-:W-:-:S00]  /*0420*/  NOP ;  /* 0x0000000000007918 */ /* 0x000fc00000000000 */
[----:B------:R-:W-:-:S00]  /*0430*/  NOP ;  /* 0x0000000000007918 */ /* 0x000fc00000000000 */
[----:B------:R-:W-:-:S00]  /*0440*/  NOP ;  /* 0x0000000000007918 */ /* 0x000fc00000000000 */
[----:B------:R-:W-:-:S00]  /*0450*/  NOP ;  /* 0x0000000000007918 */ /* 0x000fc00000000000 */
[----:B------:R-:W-:-:S00]  /*0460*/  NOP ;  /* 0x0000000000007918 */ /* 0x000fc00000000000 */
[----:B------:R-:W-:-:S00]  /*0470*/  NOP ;  /* 0x0000000000007918 */ /* 0x000fc00000000000 */
.L_x_1:


//--------------------- .nv.global.init           --------------------------
	.section	.nv.global.init,"aw",@progbits
.nv.global.init:
	.type		_$_str,@object
	.size		_$_str,(_$_str_$_2 - _$_str)
_$_str:
        /*0000*/ 	.byte	0x5f, 0x5f, 0x43, 0x55, 0x44, 0x41, 0x5f, 0x46, 0x54, 0x5a, 0x00
	.type		_$_str_$_2,@object
	.size		_$_str_$_2,(.L_1 - _$_str_$_2)
_$_str_$_2:
        /*000b*/ 	.byte	0x5f, 0x5f, 0x43, 0x55, 0x44, 0x41, 0x5f, 0x50, 0x52, 0x45, 0x43, 0x5f, 0x53, 0x51, 0x52, 0x54
        /*001b*/ 	.byte	0x00
.L_1:


//--------------------- .nv.shared.reserved.0     --------------------------
	.section	.nv.shared.reserved.0,"aw",@nobits
	.weak		__nv_reservedSMEM_offset_0_alias
	.size		__nv_reservedSMEM_offset_0_alias, 0, 0
	.other		__nv_reservedSMEM_offset_0_alias,@"STO_CUDA_RESERVED_SHARED STV_DEFAULT"
__nv_reservedSMEM_offset_0_alias:
	.zero		0


//--------------------- .nv.constant0.triton_poi_fused__native_batch_norm_legit_no_training_add_23 --------------------------
	.section	.nv.constant0.triton_poi_fused__native_batch_norm_legit_no_training_add_23,"a",@progbits
	.sectionflags	@""
	.align	4
.nv.constant0.triton_poi_fused__native_batch_norm_legit_no_training_add_23:
	.zero		592


//--------------------- SYMBOLS --------------------------

	.type		.nv.reservedSmem.offset0,@object
	.size		.nv.reservedSmem.offset0,0x4
